//
// Generated by NVIDIA NVVM Compiler
//
// Compiler Build ID: CL-36424714
// Cuda compilation tools, release 13.0, V13.0.88
// Based on NVVM 20.0.0
//

.version 9.0
.target sm_100
.address_size 64

	// .globl	_Z19multiplicarMatricesPiS_S_i

.visible .entry _Z19multiplicarMatricesPiS_S_i(
	.param .u64 .ptr .align 1 _Z19multiplicarMatricesPiS_S_i_param_0,
	.param .u64 .ptr .align 1 _Z19multiplicarMatricesPiS_S_i_param_1,
	.param .u64 .ptr .align 1 _Z19multiplicarMatricesPiS_S_i_param_2,
	.param .u32 _Z19multiplicarMatricesPiS_S_i_param_3
)
{
	.reg .pred 	%p<10>;
	.reg .b32 	%r<109>;
	.reg .b64 	%rd<62>;

	ld.param.u64 	%rd12, [_Z19multiplicarMatricesPiS_S_i_param_1];
	ld.param.u64 	%rd13, [_Z19multiplicarMatricesPiS_S_i_param_2];
	ld.param.u32 	%r31, [_Z19multiplicarMatricesPiS_S_i_param_3];
	cvta.to.global.u64 	%rd1, %rd13;
	cvta.to.global.u64 	%rd2, %rd12;
	mov.u32 	%r32, %ctaid.x;
	mov.u32 	%r33, %ntid.x;
	mov.u32 	%r34, %tid.x;
	mad.lo.s32 	%r1, %r32, %r33, %r34;
	mov.u32 	%r35, %ctaid.y;
	mov.u32 	%r36, %ntid.y;
	mov.u32 	%r37, %tid.y;
	mad.lo.s32 	%r2, %r35, %r36, %r37;
	max.s32 	%r38, %r2, %r1;
	setp.ge.s32 	%p1, %r38, %r31;
	@%p1 bra 	$L__BB0_13;
	add.s32 	%r3, %r31, %r2;
	and.b32  	%r4, %r31, 7;
	setp.lt.u32 	%p2, %r31, 8;
	mov.b32 	%r103, 0;
	mov.u32 	%r108, %r103;
	@%p2 bra 	$L__BB0_4;
	and.b32  	%r42, %r31, 2147483640;
	neg.s32 	%r97, %r42;
	mul.wide.s32 	%rd3, %r31, 24;
	mul.wide.u32 	%rd14, %r3, 4;
	add.s64 	%rd15, %rd14, %rd2;
	add.s64 	%rd61, %rd15, 16;
	mul.wide.s32 	%rd5, %r31, 16;
	mul.wide.s32 	%rd6, %r31, 4;
	mul.wide.s32 	%rd7, %r31, 8;
	mul.wide.s32 	%rd8, %r31, 12;
	mov.b32 	%r108, 0;
	mov.u32 	%r95, %r1;
	mov.u32 	%r96, %r3;
$L__BB0_3:
	.pragma "nounroll";
	and.b32  	%r103, %r31, 2147483640;
	mul.wide.s32 	%rd16, %r95, 4;
	add.s64 	%rd17, %rd1, %rd16;
	mul.wide.u32 	%rd18, %r96, 4;
	add.s64 	%rd19, %rd2, %rd18;
	ld.global.u32 	%r43, [%rd19];
	ld.global.u32 	%r44, [%rd17];
	mad.lo.s32 	%r45, %r44, %r43, %r108;
	ld.global.u32 	%r46, [%rd61+-12];
	add.s64 	%rd20, %rd17, %rd6;
	ld.global.u32 	%r47, [%rd20];
	mad.lo.s32 	%r48, %r47, %r46, %r45;
	ld.global.u32 	%r49, [%rd61+-8];
	add.s64 	%rd21, %rd17, %rd7;
	ld.global.u32 	%r50, [%rd21];
	mad.lo.s32 	%r51, %r50, %r49, %r48;
	ld.global.u32 	%r52, [%rd61+-4];
	add.s64 	%rd22, %rd17, %rd8;
	ld.global.u32 	%r53, [%rd22];
	mad.lo.s32 	%r54, %r53, %r52, %r51;
	ld.global.u32 	%r55, [%rd61];
	add.s64 	%rd23, %rd17, %rd5;
	ld.global.u32 	%r56, [%rd23];
	mad.lo.s32 	%r57, %r56, %r55, %r54;
	ld.global.u32 	%r58, [%rd61+4];
	mul.wide.s32 	%rd24, %r31, 20;
	add.s64 	%rd25, %rd17, %rd24;
	ld.global.u32 	%r59, [%rd25];
	mad.lo.s32 	%r60, %r59, %r58, %r57;
	ld.global.u32 	%r61, [%rd61+8];
	add.s64 	%rd26, %rd17, %rd3;
	ld.global.u32 	%r62, [%rd26];
	mad.lo.s32 	%r63, %r62, %r61, %r60;
	ld.global.u32 	%r64, [%rd61+12];
	mul.wide.s32 	%rd27, %r31, 28;
	add.s64 	%rd28, %rd17, %rd27;
	ld.global.u32 	%r65, [%rd28];
	mad.lo.s32 	%r108, %r65, %r64, %r63;
	add.s32 	%r97, %r97, 8;
	add.s32 	%r96, %r96, 8;
	shl.b32 	%r66, %r31, 3;
	add.s32 	%r95, %r95, %r66;
	add.s64 	%rd61, %rd61, 32;
	setp.ne.s32 	%p3, %r97, 0;
	@%p3 bra 	$L__BB0_3;
$L__BB0_4:
	setp.eq.s32 	%p4, %r4, 0;
	@%p4 bra 	$L__BB0_12;
	and.b32  	%r18, %r31, 3;
	setp.lt.u32 	%p5, %r4, 4;
	@%p5 bra 	$L__BB0_7;
	add.s32 	%r68, %r3, %r103;
	mul.wide.u32 	%rd29, %r68, 4;
	add.s64 	%rd30, %rd2, %rd29;
	ld.global.u32 	%r69, [%rd30];
	mad.lo.s32 	%r70, %r103, %r31, %r1;
	mul.wide.s32 	%rd31, %r70, 4;
	add.s64 	%rd32, %rd1, %rd31;
	ld.global.u32 	%r71, [%rd32];
	mad.lo.s32 	%r72, %r71, %r69, %r108;
	cvt.u64.u32 	%rd33, %r3;
	cvt.u64.u32 	%rd34, %r103;
	add.s64 	%rd35, %rd33, %rd34;
	shl.b64 	%rd36, %rd35, 2;
	add.s64 	%rd37, %rd2, %rd36;
	ld.global.u32 	%r73, [%rd37+4];
	mul.wide.s32 	%rd38, %r31, 4;
	add.s64 	%rd39, %rd32, %rd38;
	ld.global.u32 	%r74, [%rd39];
	mad.lo.s32 	%r75, %r74, %r73, %r72;
	ld.global.u32 	%r76, [%rd37+8];
	add.s64 	%rd40, %rd39, %rd38;
	ld.global.u32 	%r77, [%rd40];
	mad.lo.s32 	%r78, %r77, %r76, %r75;
	ld.global.u32 	%r79, [%rd37+12];
	add.s64 	%rd41, %rd40, %rd38;
	ld.global.u32 	%r80, [%rd41];
	mad.lo.s32 	%r108, %r80, %r79, %r78;
	add.s32 	%r103, %r103, 4;
$L__BB0_7:
	setp.eq.s32 	%p6, %r18, 0;
	@%p6 bra 	$L__BB0_12;
	setp.eq.s32 	%p7, %r18, 1;
	@%p7 bra 	$L__BB0_10;
	add.s32 	%r82, %r3, %r103;
	mul.wide.u32 	%rd42, %r82, 4;
	add.s64 	%rd43, %rd2, %rd42;
	ld.global.u32 	%r83, [%rd43];
	mad.lo.s32 	%r84, %r103, %r31, %r1;
	mul.wide.s32 	%rd44, %r84, 4;
	add.s64 	%rd45, %rd1, %rd44;
	ld.global.u32 	%r85, [%rd45];
	mad.lo.s32 	%r86, %r85, %r83, %r108;
	cvt.u64.u32 	%rd46, %r3;
	cvt.u64.u32 	%rd47, %r103;
	add.s64 	%rd48, %rd46, %rd47;
	shl.b64 	%rd49, %rd48, 2;
	add.s64 	%rd50, %rd2, %rd49;
	ld.global.u32 	%r87, [%rd50+4];
	mul.wide.s32 	%rd51, %r31, 4;
	add.s64 	%rd52, %rd45, %rd51;
	ld.global.u32 	%r88, [%rd52];
	mad.lo.s32 	%r108, %r88, %r87, %r86;
	add.s32 	%r103, %r103, 2;
$L__BB0_10:
	and.b32  	%r89, %r31, 1;
	setp.eq.b32 	%p8, %r89, 1;
	not.pred 	%p9, %p8;
	@%p9 bra 	$L__BB0_12;
	add.s32 	%r90, %r3, %r103;
	mul.wide.u32 	%rd53, %r90, 4;
	add.s64 	%rd54, %rd2, %rd53;
	ld.global.u32 	%r91, [%rd54];
	mad.lo.s32 	%r92, %r103, %r31, %r1;
	mul.wide.s32 	%rd55, %r92, 4;
	add.s64 	%rd56, %rd1, %rd55;
	ld.global.u32 	%r93, [%rd56];
	mad.lo.s32 	%r108, %r93, %r91, %r108;
$L__BB0_12:
	ld.param.u64 	%rd60, [_Z19multiplicarMatricesPiS_S_i_param_0];
	mad.lo.s32 	%r94, %r31, %r2, %r1;
	cvta.to.global.u64 	%rd57, %rd60;
	mul.wide.s32 	%rd58, %r94, 4;
	add.s64 	%rd59, %rd57, %rd58;
	st.global.u32 	[%rd59], %r108;
$L__BB0_13:
	ret;

}
	// .globl	_Z13sumarMatricesPiS_S_i
.visible .entry _Z13sumarMatricesPiS_S_i(
	.param .u64 .ptr .align 1 _Z13sumarMatricesPiS_S_i_param_0,
	.param .u64 .ptr .align 1 _Z13sumarMatricesPiS_S_i_param_1,
	.param .u64 .ptr .align 1 _Z13sumarMatricesPiS_S_i_param_2,
	.param .u32 _Z13sumarMatricesPiS_S_i_param_3
)
{
	.reg .pred 	%p<2>;
	.reg .b32 	%r<15>;
	.reg .b64 	%rd<11>;

	ld.param.u64 	%rd1, [_Z13sumarMatricesPiS_S_i_param_0];
	ld.param.u64 	%rd2, [_Z13sumarMatricesPiS_S_i_param_1];
	ld.param.u64 	%rd3, [_Z13sumarMatricesPiS_S_i_param_2];
	ld.param.u32 	%r2, [_Z13sumarMatricesPiS_S_i_param_3];
	mov.u32 	%r3, %ctaid.x;
	mov.u32 	%r4, %ntid.x;
	mov.u32 	%r5, %tid.x;
	mad.lo.s32 	%r6, %r3, %r4, %r5;
	mov.u32 	%r7, %ctaid.y;
	mov.u32 	%r8, %ntid.y;
	mov.u32 	%r9, %tid.y;
	mad.lo.s32 	%r10, %r7, %r8, %r9;
	mad.lo.s32 	%r1, %r2, %r10, %r6;
	max.s32 	%r11, %r10, %r6;
	setp.ge.s32 	%p1, %r11, %r2;
	@%p1 bra 	$L__BB1_2;
	cvta.to.global.u64 	%rd4, %rd2;
	cvta.to.global.u64 	%rd5, %rd3;
	cvta.to.global.u64 	%rd6, %rd1;
	mul.wide.s32 	%rd7, %r1, 4;
	add.s64 	%rd8, %rd4, %rd7;
	ld.global.u32 	%r12, [%rd8];
	add.s64 	%rd9, %rd5, %rd7;
	ld.global.u32 	%r13, [%rd9];
	add.s32 	%r14, %r13, %r12;
	add.s64 	%rd10, %rd6, %rd7;
	st.global.u32 	[%rd10], %r14;
$L__BB1_2:
	ret;

}


// ===== COMPILED SASS (sm_100) =====

	.target	sm_100

	.elftype	@"ET_EXEC"


//--------------------- .note.nv.tkinfo           --------------------------
	.section	.note.nv.tkinfo,"",@"SHT_NOTE"
	.sectionflags	@"SHF_NOTE_NV_TKINFO"
	.tkinfo
        /*0018*/ 	.word	0x00000002
        /*0030*/ 	.string	""
        /*0030*/ 	.string	"ptxas"
        /*0030*/ 	.string	"Cuda compilation tools, release 13.0, V13.0.88"
        /*0030*/ 	.string	"Build cuda_13.0.r13.0/compiler.36424714_0"
        /*0030*/ 	.string	"-arch sm_100 -m 64 "



//--------------------- .note.nv.cuinfo           --------------------------
	.section	.note.nv.cuinfo,"",@"SHT_NOTE"
	.sectionflags	@"SHF_NOTE_NV_CUINFO"
        /*0018*/ 	.short	0x0002
        /*001a*/ 	.short	0x0064
        /*001c*/ 	.short	0x0082
	.zero		2


//--------------------- .nv.info                  --------------------------
	.section	.nv.info,"",@"SHT_CUDA_INFO"
	.align	4


	//----- nvinfo : EIATTR_REGCOUNT
	.align		4
        /*0000*/ 	.byte	0x04, 0x2f
        /*0002*/ 	.short	(.L_1 - .L_0)
	.align		4
.L_0:
        /*0004*/ 	.word	index@(_Z19multiplicarMatricesPiS_S_i)
        /*0008*/ 	.word	0x00000020


	//----- nvinfo : EIATTR_FRAME_SIZE
	.align		4
.L_1:
        /*000c*/ 	.byte	0x04, 0x11
        /*000e*/ 	.short	(.L_3 - .L_2)
	.align		4
.L_2:
        /*0010*/ 	.word	index@(_Z19multiplicarMatricesPiS_S_i)
        /*0014*/ 	.word	0x00000000


	//----- nvinfo : EIATTR_REGCOUNT
	.align		4
.L_3:
        /*0018*/ 	.byte	0x04, 0x2f
        /*001a*/ 	.short	(.L_5 - .L_4)
	.align		4
.L_4:
        /*001c*/ 	.word	index@(_Z13sumarMatricesPiS_S_i)
        /*0020*/ 	.word	0x0000000c


	//----- nvinfo : EIATTR_FRAME_SIZE
	.align		4
.L_5:
        /*0024*/ 	.byte	0x04, 0x11
        /*0026*/ 	.short	(.L_7 - .L_6)
	.align		4
.L_6:
        /*0028*/ 	.word	index@(_Z13sumarMatricesPiS_S_i)
        /*002c*/ 	.word	0x00000000


	//----- nvinfo : EIATTR_MIN_STACK_SIZE
	.align		4
.L_7:
        /*0030*/ 	.byte	0x04, 0x12
        /*0032*/ 	.short	(.L_9 - .L_8)
	.align		4
.L_8:
        /*0034*/ 	.word	index@(_Z13sumarMatricesPiS_S_i)
        /*0038*/ 	.word	0x00000000


	//----- nvinfo : EIATTR_MIN_STACK_SIZE
	.align		4
.L_9:
        /*003c*/ 	.byte	0x04, 0x12
        /*003e*/ 	.short	(.L_11 - .L_10)
	.align		4
.L_10:
        /*0040*/ 	.word	index@(_Z19multiplicarMatricesPiS_S_i)
        /*0044*/ 	.word	0x00000000
.L_11:


//--------------------- .nv.compat                --------------------------
	.section	.nv.compat,"",@"SHT_CUDA_COMPAT_INFO"
	.align	4
        /*0000*/ 	.byte	0x02, 0x09, 0x00, 0x00, 0x02, 0x02, 0x01, 0x00, 0x02, 0x05, 0x05, 0x00, 0x03, 0x07, 0x01, 0x01
        /*0010*/ 	.byte	0x02, 0x03, 0x00, 0x00, 0x02, 0x06, 0x01, 0x00, 0x04, 0x0b, 0x08, 0x00, 0x09, 0x00, 0x00, 0x00
        /*0020*/ 	.byte	0x00, 0x00, 0x00, 0x00


//--------------------- .nv.info._Z13sumarMatricesPiS_S_i --------------------------
	.section	.nv.info._Z13sumarMatricesPiS_S_i,"",@"SHT_CUDA_INFO"
	.sectionflags	@""
	.align	4


	//----- nvinfo : EIATTR_CUDA_API_VERSION
	.align		4
        /*0000*/ 	.byte	0x04, 0x37
        /*0002*/ 	.short	(.L_13 - .L_12)
.L_12:
        /*0004*/ 	.word	0x00000082


	//----- nvinfo : EIATTR_KPARAM_INFO
	.align		4
.L_13:
        /*0008*/ 	.byte	0x04, 0x17
        /*000a*/ 	.short	(.L_15 - .L_14)
.L_14:
        /*000c*/ 	.word	0x00000000
        /*0010*/ 	.short	0x0003
        /*0012*/ 	.short	0x0018
        /*0014*/ 	.byte	0x00, 0xf0, 0x11, 0x00


	//----- nvinfo : EIATTR_KPARAM_INFO
	.align		4
.L_15:
        /*0018*/ 	.byte	0x04, 0x17
        /*001a*/ 	.short	(.L_17 - .L_16)
.L_16:
        /*001c*/ 	.word	0x00000000
        /*0020*/ 	.short	0x0002
        /*0022*/ 	.short	0x0010
        /*0024*/ 	.byte	0x00, 0xf5, 0x21, 0x00


	//----- nvinfo : EIATTR_KPARAM_INFO
	.align		4
.L_17:
        /*0028*/ 	.byte	0x04, 0x17
        /*002a*/ 	.short	(.L_19 - .L_18)
.L_18:
        /*002c*/ 	.word	0x00000000
        /*0030*/ 	.short	0x0001
        /*0032*/ 	.short	0x0008
        /*0034*/ 	.byte	0x00, 0xf5, 0x21, 0x00


	//----- nvinfo : EIATTR_KPARAM_INFO
	.align		4
.L_19:
        /*0038*/ 	.byte	0x04, 0x17
        /*003a*/ 	.short	(.L_21 - .L_20)
.L_20:
        /*003c*/ 	.word	0x00000000
        /*0040*/ 	.short	0x0000
        /*0042*/ 	.short	0x0000
        /*0044*/ 	.byte	0x00, 0xf5, 0x21, 0x00


	//----- nvinfo : EIATTR_SPARSE_MMA_MASK
	.align		4
.L_21:
        /*0048*/ 	.byte	0x03, 0x50
        /*004a*/ 	.short	0x0000


	//----- nvinfo : EIATTR_MAXREG_COUNT
	.align		4
        /*004c*/ 	.byte	0x03, 0x1b
        /*004e*/ 	.short	0x00ff


	//----- nvinfo : EIATTR_MERCURY_ISA_VERSION
	.align		4
        /*0050*/ 	.byte	0x03, 0x5f
        /*0052*/ 	.short	0x0101


	//----- nvinfo : EIATTR_VRC_CTA_INIT_COUNT
	.align		4
        /*0054*/ 	.byte	0x02, 0x4a
	.zero		1
	.zero		1


	//----- nvinfo : EIATTR_EXIT_INSTR_OFFSETS
	.align		4
        /*0058*/ 	.byte	0x04, 0x1c
        /*005a*/ 	.short	(.L_23 - .L_22)


	//   ....[0]....
.L_22:
        /*005c*/ 	.word	0x000000d0


	//   ....[1]....
        /*0060*/ 	.word	0x00000190


	//----- nvinfo : EIATTR_CBANK_PARAM_SIZE
	.align		4
.L_23:
        /*0064*/ 	.byte	0x03, 0x19
        /*0066*/ 	.short	0x001c


	//----- nvinfo : EIATTR_PARAM_CBANK
	.align		4
        /*0068*/ 	.byte	0x04, 0x0a
        /*006a*/ 	.short	(.L_25 - .L_24)
	.align		4
.L_24:
        /*006c*/ 	.word	index@(.nv.constant0._Z13sumarMatricesPiS_S_i)
        /*0070*/ 	.short	0x0380
        /*0072*/ 	.short	0x001c


	//----- nvinfo : EIATTR_SW_WAR
	.align		4
.L_25:
        /*0074*/ 	.byte	0x04, 0x36
        /*0076*/ 	.short	(.L_27 - .L_26)
.L_26:
        /*0078*/ 	.word	0x00000008
.L_27:


//--------------------- .nv.info._Z19multiplicarMatricesPiS_S_i --------------------------
	.section	.nv.info._Z19multiplicarMatricesPiS_S_i,"",@"SHT_CUDA_INFO"
	.sectionflags	@""
	.align	4


	//----- nvinfo : EIATTR_CUDA_API_VERSION
	.align		4
        /*0000*/ 	.byte	0x04, 0x37
        /*0002*/ 	.short	(.L_29 - .L_28)
.L_28:
        /*0004*/ 	.word	0x00000082


	//----- nvinfo : EIATTR_KPARAM_INFO
	.align		4
.L_29:
        /*0008*/ 	.byte	0x04, 0x17
        /*000a*/ 	.short	(.L_31 - .L_30)
.L_30:
        /*000c*/ 	.word	0x00000000
        /*0010*/ 	.short	0x0003
        /*0012*/ 	.short	0x0018
        /*0014*/ 	.byte	0x00, 0xf0, 0x11, 0x00


	//----- nvinfo : EIATTR_KPARAM_INFO
	.align		4
.L_31:
        /*0018*/ 	.byte	0x04, 0x17
        /*001a*/ 	.short	(.L_33 - .L_32)
.L_32:
        /*001c*/ 	.word	0x00000000
        /*0020*/ 	.short	0x0002
        /*0022*/ 	.short	0x0010
        /*0024*/ 	.byte	0x00, 0xf5, 0x21, 0x00


	//----- nvinfo : EIATTR_KPARAM_INFO
	.align		4
.L_33:
        /*0028*/ 	.byte	0x04, 0x17
        /*002a*/ 	.short	(.L_35 - .L_34)
.L_34:
        /*002c*/ 	.word	0x00000000
        /*0030*/ 	.short	0x0001
        /*0032*/ 	.short	0x0008
        /*0034*/ 	.byte	0x00, 0xf5, 0x21, 0x00


	//----- nvinfo : EIATTR_KPARAM_INFO
	.align		4
.L_35:
        /*0038*/ 	.byte	0x04, 0x17
        /*003a*/ 	.short	(.L_37 - .L_36)
.L_36:
        /*003c*/ 	.word	0x00000000
        /*0040*/ 	.short	0x0000
        /*0042*/ 	.short	0x0000
        /*0044*/ 	.byte	0x00, 0xf5, 0x21, 0x00


	//----- nvinfo : EIATTR_SPARSE_MMA_MASK
	.align		4
.L_37:
        /*0048*/ 	.byte	0x03, 0x50
        /*004a*/ 	.short	0x0000


	//----- nvinfo : EIATTR_MAXREG_COUNT
	.align		4
        /*004c*/ 	.byte	0x03, 0x1b
        /*004e*/ 	.short	0x00ff


	//----- nvinfo : EIATTR_MERCURY_ISA_VERSION
	.align		4
        /*0050*/ 	.byte	0x03, 0x5f
        /*0052*/ 	.short	0x0101


	//----- nvinfo : EIATTR_VRC_CTA_INIT_COUNT
	.align		4
        /*0054*/ 	.byte	0x02, 0x4a
	.zero		1
	.zero		1


	//----- nvinfo : EIATTR_EXIT_INSTR_OFFSETS
	.align		4
        /*0058*/ 	.byte	0x04, 0x1c
        /*005a*/ 	.short	(.L_39 - .L_38)


	//   ....[0]....
.L_38:
        /*005c*/ 	.word	0x000000c0


	//   ....[1]....
        /*0060*/ 	.word	0x000008d0


	//----- nvinfo : EIATTR_CBANK_PARAM_SIZE
	.align		4
.L_39:
        /*0064*/ 	.byte	0x03, 0x19
        /*0066*/ 	.short	0x001c


	//----- nvinfo : EIATTR_PARAM_CBANK
	.align		4
        /*0068*/ 	.byte	0x04, 0x0a
        /*006a*/ 	.short	(.L_41 - .L_40)
	.align		4
.L_40:
        /*006c*/ 	.word	index@(.nv.constant0._Z19multiplicarMatricesPiS_S_i)
        /*0070*/ 	.short	0x0380
        /*0072*/ 	.short	0x001c


	//----- nvinfo : EIATTR_SW_WAR
	.align		4
.L_41:
        /*0074*/ 	.byte	0x04, 0x36
        /*0076*/ 	.short	(.L_43 - .L_42)
.L_42:
        /*0078*/ 	.word	0x00000008
.L_43:


//--------------------- .nv.callgraph             --------------------------
	.section	.nv.callgraph,"",@"SHT_CUDA_CALLGRAPH"
	.align	4
	.sectionentsize	8
	.align		4
        /*0000*/ 	.word	0x00000000
	.align		4
        /*0004*/ 	.word	0xffffffff
	.align		4
        /*0008*/ 	.word	0x00000000
	.align		4
        /*000c*/ 	.word	0xfffffffe
	.align		4
        /*0010*/ 	.word	0x00000000
	.align		4
        /*0014*/ 	.word	0xfffffffd
	.align		4
        /*0018*/ 	.word	0x00000000
	.align		4
        /*001c*/ 	.word	0xfffffffc


//--------------------- .text._Z13sumarMatricesPiS_S_i --------------------------
	.section	.text._Z13sumarMatricesPiS_S_i,"ax",@progbits
	.align	128
        .global         _Z13sumarMatricesPiS_S_i
        .type           _Z13sumarMatricesPiS_S_i,@function
        .size           _Z13sumarMatricesPiS_S_i,(.L_x_6 - _Z13sumarMatricesPiS_S_i)
        .other          _Z13sumarMatricesPiS_S_i,@"STO_CUDA_ENTRY STV_DEFAULT"
_Z13sumarMatricesPiS_S_i:
.text._Z13sumarMatricesPiS_S_i:
[----:B------:R-:W-:Y:S01]  /*0000*/  LDC R1, c[0x0][0x37c] ;  /* 0x0000df00ff017b82 */ /* 0x000fe20000000800 */
[----:B------:R-:W0:Y:S07]  /*0010*/  S2R R3, SR_TID.X ;  /* 0x0000000000037919 */ /* 0x000e2e0000002100 */
[----:B------:R-:W0:Y:S01]  /*0020*/  S2UR UR4, SR_CTAID.X ;  /* 0x00000000000479c3 */ /* 0x000e220000002500 */
[----:B------:R-:W1:Y:S01]  /*0030*/  LDCU UR6, c[0x0][0x398] ;  /* 0x00007300ff0677ac */ /* 0x000e620008000800 */
[----:B------:R-:W2:Y:S06]  /*0040*/  S2R R5, SR_TID.Y ;  /* 0x0000000000057919 */ /* 0x000eac0000002200 */
[----:B------:R-:W0:Y:S08]  /*0050*/  LDC R0, c[0x0][0x360] ;  /* 0x0000d800ff007b82 */ /* 0x000e300000000800 */
[----:B------:R-:W2:Y:S08]  /*0060*/  S2UR UR5, SR_CTAID.Y ;  /* 0x00000000000579c3 */ /* 0x000eb00000002600 */
[----:B------:R-:W2:Y:S01]  /*0070*/  LDC R2, c[0x0][0x364] ;  /* 0x0000d900ff027b82 */ /* 0x000ea20000000800 */
[----:B0-----:R-:W-:-:S02]  /*0080*/  IMAD R0, R0, UR4, R3 ;  /* 0x0000000400007c24 */ /* 0x001fc4000f8e0203 */
[----:B--2---:R-:W-:-:S04]  /*0090*/  IMAD R3, R2, UR5, R5 ;  /* 0x0000000502037c24 */ /* 0x004fc8000f8e0205 */
[----:B-1----:R-:W-:Y:S01]  /*00a0*/  IMAD R9, R3, UR6, R0 ;  /* 0x0000000603097c24 */ /* 0x002fe2000f8e0200 */
[----:B------:R-:W-:-:S04]  /*00b0*/  VIMNMX R2, PT, PT, R0, R3, !PT ;  /* 0x0000000300027248 */ /* 0x000fc80007fe0100 */
[----:B------:R-:W-:-:S13]  /*00c0*/  ISETP.GE.AND P0, PT, R2, UR6, PT ;  /* 0x0000000602007c0c */ /* 0x000fda000bf06270 */
[----:B------:R-:W-:Y:S05]  /*00d0*/  @P0 EXIT ;  /* 0x000000000000094d */ /* 0x000fea0003800000 */
[----:B------:R-:W0:Y:S01]  /*00e0*/  LDC.64 R2, c[0x0][0x388] ;  /* 0x0000e200ff027b82 */ /* 0x000e220000000a00 */
[----:B------:R-:W1:Y:S07]  /*00f0*/  LDCU.64 UR4, c[0x0][0x358] ;  /* 0x00006b00ff0477ac */ /* 0x000e6e0008000a00 */
[----:B------:R-:W2:Y:S08]  /*0100*/  LDC.64 R4, c[0x0][0x390] ;  /* 0x0000e400ff047b82 */ /* 0x000eb00000000a00 */
[----:B------:R-:W3:Y:S01]  /*0110*/  LDC.64 R6, c[0x0][0x380] ;  /* 0x0000e000ff067b82 */ /* 0x000ee20000000a00 */
[----:B0-----:R-:W-:-:S06]  /*0120*/  IMAD.WIDE R2, R9, 0x4, R2 ;  /* 0x0000000409027825 */ /* 0x001fcc00078e0202 */
[----:B-1----:R-:W4:Y:S01]  /*0130*/  LDG.E R2, desc[UR4][R2.64] ;  /* 0x0000000402027981 */ /* 0x002f22000c1e1900 */
[----:B--2---:R-:W-:-:S06]  /*0140*/  IMAD.WIDE R4, R9, 0x4, R4 ;  /* 0x0000000409047825 */ /* 0x004fcc00078e0204 */
[----:B------:R-:W4:Y:S01]  /*0150*/  LDG.E R5, desc[UR4][R4.64] ;  /* 0x0000000404057981 */ /* 0x000f22000c1e1900 */
[----:B---3--:R-:W-:Y:S01]  /*0160*/  IMAD.WIDE R6, R9, 0x4, R6 ;  /* 0x0000000409067825 */ /* 0x008fe200078e0206 */
[----:B----4-:R-:W-:-:S05]  /*0170*/  IADD3 R9, PT, PT, R2, R5, RZ ;  /* 0x0000000502097210 */ /* 0x010fca0007ffe0ff */
[----:B------:R-:W-:Y:S01]  /*0180*/  STG.E desc[UR4][R6.64], R9 ;  /* 0x0000000906007986 */ /* 0x000fe2000c101904 */
[----:B------:R-:W-:Y:S05]  /*0190*/  EXIT ;  /* 0x000000000000794d */ /* 0x000fea0003800000 */
.L_x_0:
[----:B------:R-:W-:-:S00]  /*01a0*/  BRA `(.L_x_0) ;  /* 0xfffffffc00fc7947 */ /* 0x000fc0000383ffff */
[----:B------:R-:W-:-:S00]  /*01b0*/  NOP ;  /* 0x0000000000007918 */ /* 0x000fc00000000000 */
        /* <DEDUP_REMOVED lines=12> */
.L_x_6:


//--------------------- .text._Z19multiplicarMatricesPiS_S_i --------------------------
	.section	.text._Z19multiplicarMatricesPiS_S_i,"ax",@progbits
	.align	128
        .global         _Z19multiplicarMatricesPiS_S_i
        .type           _Z19multiplicarMatricesPiS_S_i,@function
        .size           _Z19multiplicarMatricesPiS_S_i,(.L_x_7 - _Z19multiplicarMatricesPiS_S_i)
        .other          _Z19multiplicarMatricesPiS_S_i,@"STO_CUDA_ENTRY STV_DEFAULT"
_Z19multiplicarMatricesPiS_S_i:
.text._Z19multiplicarMatricesPiS_S_i:
[----:B------:R-:W-:Y:S01]  /*0000*/  LDC R1, c[0x0][0x37c] ;  /* 0x0000df00ff017b82 */ /* 0x000fe20000000800 */
[----:B------:R-:W0:Y:S07]  /*0010*/  S2R R3, SR_TID.X ;  /* 0x0000000000037919 */ /* 0x000e2e0000002100 */
[----:B------:R-:W0:Y:S01]  /*0020*/  LDC R0, c[0x0][0x360] ;  /* 0x0000d800ff007b82 */ /* 0x000e220000000800 */
[----:B------:R-:W1:Y:S07]  /*0030*/  S2R R5, SR_TID.Y ;  /* 0x0000000000057919 */ /* 0x000e6e0000002200 */
[----:B------:R-:W0:Y:S08]  /*0040*/  S2UR UR4, SR_CTAID.X ;  /* 0x00000000000479c3 */ /* 0x000e300000002500 */
[----:B------:R-:W1:Y:S08]  /*0050*/  S2UR UR5, SR_CTAID.Y ;  /* 0x00000000000579c3 */ /* 0x000e700000002600 */
[----:B------:R-:W1:Y:S08]  /*0060*/  LDC R16, c[0x0][0x364] ;  /* 0x0000d900ff107b82 */ /* 0x000e700000000800 */
[----:B------:R-:W2:Y:S01]  /*0070*/  LDC R17, c[0x0][0x398] ;  /* 0x0000e600ff117b82 */ /* 0x000ea20000000800 */
[----:B0-----:R-:W-:-:S02]  /*0080*/  IMAD R0, R0, UR4, R3 ;  /* 0x0000000400007c24 */ /* 0x001fc4000f8e0203 */
[----:B-1----:R-:W-:-:S05]  /*0090*/  IMAD R16, R16, UR5, R5 ;  /* 0x0000000510107c24 */ /* 0x002fca000f8e0205 */
[----:B------:R-:W-:-:S04]  /*00a0*/  VIMNMX R2, PT, PT, R0, R16, !PT ;  /* 0x0000001000027248 */ /* 0x000fc80007fe0100 */
[----:B--2---:R-:W-:-:S13]  /*00b0*/  ISETP.GE.AND P0, PT, R2, R17, PT ;  /* 0x000000110200720c */ /* 0x004fda0003f06270 */
[----:B------:R-:W-:Y:S05]  /*00c0*/  @P0 EXIT ;  /* 0x000000000000094d */ /* 0x000fea0003800000 */
[C---:B------:R-:W-:Y:S01]  /*00d0*/  ISETP.GE.U32.AND P0, PT, R17.reuse, 0x8, PT ;  /* 0x000000081100780c */ /* 0x040fe20003f06070 */
[----:B------:R-:W0:Y:S01]  /*00e0*/  LDCU.64 UR4, c[0x0][0x358] ;  /* 0x00006b00ff0477ac */ /* 0x000e220008000a00 */
[----:B------:R-:W-:Y:S01]  /*00f0*/  HFMA2 R18, -RZ, RZ, 0, 0 ;  /* 0x00000000ff127431 */ /* 0x000fe200000001ff */
[----:B------:R-:W-:Y:S02]  /*0100*/  IADD3 R19, PT, PT, R16, R17, RZ ;  /* 0x0000001110137210 */ /* 0x000fe40007ffe0ff */
[----:B------:R-:W-:Y:S02]  /*0110*/  LOP3.LUT R26, R17, 0x7, RZ, 0xc0, !PT ;  /* 0x00000007111a7812 */ /* 0x000fe400078ec0ff */
[----:B------:R-:W-:-:S06]  /*0120*/  MOV R8, RZ ;  /* 0x000000ff00087202 */ /* 0x000fcc0000000f00 */
[----:B------:R-:W-:Y:S05]  /*0130*/  @!P0 BRA `(.L_x_1) ;  /* 0x0000000000d08947 */ /* 0x000fea0003800000 */
[----:B------:R-:W1:Y:S01]  /*0140*/  LDC.64 R2, c[0x0][0x388] ;  /* 0x0000e200ff027b82 */ /* 0x000e620000000a00 */
[----:B------:R-:W-:Y:S02]  /*0150*/  LOP3.LUT R18, R17, 0x7ffffff8, RZ, 0xc0, !PT ;  /* 0x7ffffff811127812 */ /* 0x000fe400078ec0ff */
[----:B------:R-:W-:Y:S02]  /*0160*/  MOV R8, RZ ;  /* 0x000000ff00087202 */ /* 0x000fe40000000f00 */
[----:B------:R-:W-:Y:S02]  /*0170*/  MOV R24, R0 ;  /* 0x0000000000187202 */ /* 0x000fe40000000f00 */
[----:B------:R-:W-:Y:S02]  /*0180*/  MOV R21, R19 ;  /* 0x0000001300157202 */ /* 0x000fe40000000f00 */
[----:B------:R-:W-:Y:S01]  /*0190*/  IADD3 R22, PT, PT, -R18, RZ, RZ ;  /* 0x000000ff12167210 */ /* 0x000fe20007ffe1ff */
[----:B-1----:R-:W-:-:S03]  /*01a0*/  IMAD.WIDE.U32 R4, R19, 0x4, R2 ;  /* 0x0000000413047825 */ /* 0x002fc600078e0002 */
[----:B------:R-:W-:-:S04]  /*01b0*/  IADD3 R9, P0, PT, R4, 0x10, RZ ;  /* 0x0000001004097810 */ /* 0x000fc80007f1e0ff */
[----:B------:R-:W-:-:S09]  /*01c0*/  IADD3.X R12, PT, PT, RZ, R5, RZ, P0, !PT ;  /* 0x00000005ff0c7210 */ /* 0x000fd200007fe4ff */
.L_x_2:
[----:B------:R-:W1:Y:S01]  /*01d0*/  LDC.64 R6, c[0x0][0x390] ;  /* 0x0000e400ff067b82 */ /* 0x000e620000000a00 */
[----:B------:R-:W-:-:S05]  /*01e0*/  IMAD.WIDE.U32 R4, R21, 0x4, R2 ;  /* 0x0000000415047825 */ /* 0x000fca00078e0002 */
[----:B0-----:R0:W2:Y:S02]  /*01f0*/  LDG.E R11, desc[UR4][R4.64] ;  /* 0x00000004040b7981 */ /* 0x0010a4000c1e1900 */
[----:B0-----:R-:W-:Y:S01]  /*0200*/  MOV R4, R9 ;  /* 0x0000000900047202 */ /* 0x001fe20000000f00 */
[----:B-1----:R-:W-:Y:S01]  /*0210*/  IMAD.WIDE R6, R24, 0x4, R6 ;  /* 0x0000000418067825 */ /* 0x002fe200078e0206 */
[----:B------:R-:W-:-:S04]  /*0220*/  MOV R5, R12 ;  /* 0x0000000c00057202 */ /* 0x000fc80000000f00 */
[----:B------:R-:W2:Y:S01]  /*0230*/  LDG.E R10, desc[UR4][R6.64] ;  /* 0x00000004060a7981 */ /* 0x000ea2000c1e1900 */
[----:B------:R-:W-:-:S03]  /*0240*/  IMAD.WIDE R14, R17, 0x4, R6 ;  /* 0x00000004110e7825 */ /* 0x000fc600078e0206 */
[----:B------:R-:W3:Y:S04]  /*0250*/  LDG.E R9, desc[UR4][R4.64+-0xc] ;  /* 0xfffff40404097981 */ /* 0x000ee8000c1e1900 */
[----:B------:R-:W3:Y:S01]  /*0260*/  LDG.E R14, desc[UR4][R14.64] ;  /* 0x000000040e0e7981 */ /* 0x000ee2000c1e1900 */
[----:B------:R-:W-:-:S03]  /*0270*/  IMAD.WIDE R28, R17, 0x8, R6 ;  /* 0x00000008111c7825 */ /* 0x000fc600078e0206 */
[----:B------:R-:W4:Y:S01]  /*0280*/  LDG.E R25, desc[UR4][R4.64+-0x8] ;  /* 0xfffff80404197981 */ /* 0x000f22000c1e1900 */
[----:B------:R-:W-:-:S03]  /*0290*/  IMAD.WIDE R12, R17, 0x10, R6 ;  /* 0x00000010110c7825 */ /* 0x000fc600078e0206 */
[----:B------:R-:W4:Y:S04]  /*02a0*/  LDG.E R20, desc[UR4][R28.64] ;  /* 0x000000041c147981 */ /* 0x000f28000c1e1900 */
[----:B------:R-:W5:Y:S04]  /*02b0*/  LDG.E R27, desc[UR4][R4.64+-0x4] ;  /* 0xfffffc04041b7981 */ /* 0x000f68000c1e1900 */
[----:B------:R-:W5:Y:S04]  /*02c0*/  LDG.E R12, desc[UR4][R12.64] ;  /* 0x000000040c0c7981 */ /* 0x000f68000c1e1900 */
[----:B------:R-:W5:Y:S04]  /*02d0*/  LDG.E R29, desc[UR4][R4.64] ;  /* 0x00000004041d7981 */ /* 0x000f68000c1e1900 */
[----:B------:R-:W5:Y:S01]  /*02e0*/  LDG.E R28, desc[UR4][R4.64+0x4] ;  /* 0x00000404041c7981 */ /* 0x000f62000c1e1900 */
[----:B--2---:R-:W-:-:S02]  /*02f0*/  IMAD R23, R11, R10, R8 ;  /* 0x0000000a0b177224 */ /* 0x004fc400078e0208 */
[----:B------:R-:W-:-:S06]  /*0300*/  IMAD.WIDE R10, R17, 0xc, R6 ;  /* 0x0000000c110a7825 */ /* 0x000fcc00078e0206 */
[----:B------:R-:W5:Y:S01]  /*0310*/  LDG.E R10, desc[UR4][R10.64] ;  /* 0x000000040a0a7981 */ /* 0x000f62000c1e1900 */
[----:B---3--:R-:W-:Y:S02]  /*0320*/  IMAD R23, R9, R14, R23 ;  /* 0x0000000e09177224 */ /* 0x008fe400078e0217 */
[----:B------:R-:W-:-:S04]  /*0330*/  IMAD.WIDE R8, R17, 0x14, R6 ;  /* 0x0000001411087825 */ /* 0x000fc800078e0206 */
[C-C-:B------:R-:W-:Y:S02]  /*0340*/  IMAD.WIDE R14, R17.reuse, 0x18, R6.reuse ;  /* 0x00000018110e7825 */ /* 0x140fe400078e0206 */
[----:B------:R-:W2:Y:S02]  /*0350*/  LDG.E R8, desc[UR4][R8.64] ;  /* 0x0000000408087981 */ /* 0x000ea4000c1e1900 */
[----:B------:R-:W-:Y:S02]  /*0360*/  IMAD.WIDE R6, R17, 0x1c, R6 ;  /* 0x0000001c11067825 */ /* 0x000fe400078e0206 */
[----:B------:R-:W3:Y:S04]  /*0370*/  LDG.E R14, desc[UR4][R14.64] ;  /* 0x000000040e0e7981 */ /* 0x000ee8000c1e1900 */
[----:B------:R-:W3:Y:S04]  /*0380*/  LDG.E R6, desc[UR4][R6.64] ;  /* 0x0000000406067981 */ /* 0x000ee8000c1e1900 */
[----:B------:R-:W3:Y:S04]  /*0390*/  LDG.E R9, desc[UR4][R4.64+0x8] ;  /* 0x0000080404097981 */ /* 0x000ee8000c1e1900 */
[----:B------:R-:W3:Y:S01]  /*03a0*/  LDG.E R11, desc[UR4][R4.64+0xc] ;  /* 0x00000c04040b7981 */ /* 0x000ee2000c1e1900 */
[----:B----4-:R-:W-:Y:S01]  /*03b0*/  IMAD R20, R25, R20, R23 ;  /* 0x0000001419147224 */ /* 0x010fe200078e0217 */
[----:B------:R-:W-:-:S04]  /*03c0*/  IADD3 R22, PT, PT, R22, 0x8, RZ ;  /* 0x0000000816167810 */ /* 0x000fc80007ffe0ff */
[----:B------:R-:W-:Y:S02]  /*03d0*/  ISETP.NE.AND P0, PT, R22, RZ, PT ;  /* 0x000000ff1600720c */ /* 0x000fe40003f05270 */
[----:B------:R-:W-:Y:S02]  /*03e0*/  IADD3 R21, PT, PT, R21, 0x8, RZ ;  /* 0x0000000815157810 */ /* 0x000fe40007ffe0ff */
[----:B------:R-:W-:Y:S01]  /*03f0*/  LEA R24, R17, R24, 0x3 ;  /* 0x0000001811187211 */ /* 0x000fe200078e18ff */
[----:B-----5:R-:W-:-:S04]  /*0400*/  IMAD R10, R27, R10, R20 ;  /* 0x0000000a1b0a7224 */ /* 0x020fc800078e0214 */
[----:B------:R-:W-:-:S04]  /*0410*/  IMAD R29, R29, R12, R10 ;  /* 0x0000000c1d1d7224 */ /* 0x000fc800078e020a */
[----:B--2---:R-:W-:-:S04]  /*0420*/  IMAD R8, R28, R8, R29 ;  /* 0x000000081c087224 */ /* 0x004fc800078e021d */
[----:B---3--:R-:W-:Y:S01]  /*0430*/  IMAD R8, R9, R14, R8 ;  /* 0x0000000e09087224 */ /* 0x008fe200078e0208 */
[----:B------:R-:W-:-:S03]  /*0440*/  IADD3 R9, P1, PT, R4, 0x20, RZ ;  /* 0x0000002004097810 */ /* 0x000fc60007f3e0ff */
[----:B------:R-:W-:Y:S01]  /*0450*/  IMAD R8, R11, R6, R8 ;  /* 0x000000060b087224 */ /* 0x000fe200078e0208 */
[----:B------:R-:W-:Y:S01]  /*0460*/  IADD3.X R12, PT, PT, RZ, R5, RZ, P1, !PT ;  /* 0x00000005ff0c7210 */ /* 0x000fe20000ffe4ff */
[----:B------:R-:W-:Y:S08]  /*0470*/  @P0 BRA `(.L_x_2) ;  /* 0xfffffffc00540947 */ /* 0x000ff0000383ffff */
.L_x_1:
[----:B------:R-:W-:-:S13]  /*0480*/  ISETP.NE.AND P0, PT, R26, RZ, PT ;  /* 0x000000ff1a00720c */ /* 0x000fda0003f05270 */
[----:B------:R-:W-:Y:S05]  /*0490*/  @!P0 BRA `(.L_x_3) ;  /* 0x0000000000fc8947 */ /* 0x000fea0003800000 */
[----:B------:R-:W-:Y:S02]  /*04a0*/  ISETP.GE.U32.AND P1, PT, R26, 0x4, PT ;  /* 0x000000041a00780c */ /* 0x000fe40003f26070 */
[----:B------:R-:W-:-:S04]  /*04b0*/  LOP3.LUT R9, R17, 0x3, RZ, 0xc0, !PT ;  /* 0x0000000311097812 */ /* 0x000fc800078ec0ff */
[----:B------:R-:W-:-:S07]  /*04c0*/  ISETP.NE.AND P0, PT, R9, RZ, PT ;  /* 0x000000ff0900720c */ /* 0x000fce0003f05270 */
[----:B------:R-:W-:Y:S06]  /*04d0*/  @!P1 BRA `(.L_x_4) ;  /* 0x00000000006c9947 */ /* 0x000fec0003800000 */
[----:B------:R-:W1:Y:S01]  /*04e0*/  LDC.64 R10, c[0x0][0x390] ;  /* 0x0000e400ff0a7b82 */ /* 0x000e620000000a00 */
[----:B------:R-:W2:Y:S01]  /*04f0*/  LDCU.64 UR6, c[0x0][0x388] ;  /* 0x00007100ff0677ac */ /* 0x000ea20008000a00 */
[----:B------:R-:W-:Y:S01]  /*0500*/  IMAD R5, R18, R17, R0 ;  /* 0x0000001112057224 */ /* 0x000fe200078e0200 */
[CC--:B------:R-:W-:Y:S02]  /*0510*/  IADD3 R3, PT, PT, R19.reuse, R18.reuse, RZ ;  /* 0x0000001213037210 */ /* 0x0c0fe40007ffe0ff */
[----:B------:R-:W-:-:S03]  /*0520*/  IADD3 R4, P1, PT, R19, R18, RZ ;  /* 0x0000001213047210 */ /* 0x000fc60007f3e0ff */
[----:B------:R-:W3:Y:S01]  /*0530*/  LDC.64 R14, c[0x0][0x388] ;  /* 0x0000e200ff0e7b82 */ /* 0x000ee20000000a00 */
[----:B-1----:R-:W-:-:S04]  /*0540*/  IMAD.WIDE R10, R5, 0x4, R10 ;  /* 0x00000004050a7825 */ /* 0x002fc800078e020a */
[----:B------:R-:W-:Y:S02]  /*0550*/  IMAD.WIDE R12, R17, 0x4, R10 ;  /* 0x00000004110c7825 */ /* 0x000fe400078e020a */
[----:B0-----:R-:W4:Y:S02]  /*0560*/  LDG.E R10, desc[UR4][R10.64] ;  /* 0x000000040a0a7981 */ /* 0x001f24000c1e1900 */
[----:B---3--:R-:W-:Y:S01]  /*0570*/  IMAD.WIDE.U32 R14, R3, 0x4, R14 ;  /* 0x00000004030e7825 */ /* 0x008fe200078e000e */
[----:B------:R-:W-:Y:S02]  /*0580*/  IADD3.X R3, PT, PT, RZ, RZ, RZ, P1, !PT ;  /* 0x000000ffff037210 */ /* 0x000fe40000ffe4ff */
[----:B--2---:R-:W-:-:S03]  /*0590*/  LEA R2, P1, R4, UR6, 0x2 ;  /* 0x0000000604027c11 */ /* 0x004fc6000f8210ff */
[----:B------:R-:W4:Y:S01]  /*05a0*/  LDG.E R15, desc[UR4][R14.64] ;  /* 0x000000040e0f7981 */ /* 0x000f22000c1e1900 */
[----:B------:R-:W-:Y:S01]  /*05b0*/  LEA.HI.X R3, R4, UR7, R3, 0x2, P1 ;  /* 0x0000000704037c11 */ /* 0x000fe200088f1403 */
[C---:B------:R-:W-:Y:S02]  /*05c0*/  IMAD.WIDE R4, R17.reuse, 0x4, R12 ;  /* 0x0000000411047825 */ /* 0x040fe400078e020c */
[----:B------:R-:W2:Y:S04]  /*05d0*/  LDG.E R12, desc[UR4][R12.64] ;  /* 0x000000040c0c7981 */ /* 0x000ea8000c1e1900 */
[----:B------:R-:W2:Y:S01]  /*05e0*/  LDG.E R21, desc[UR4][R2.64+0x4] ;  /* 0x0000040402157981 */ /* 0x000ea2000c1e1900 */
[----:B------:R-:W-:-:S03]  /*05f0*/  IMAD.WIDE R6, R17, 0x4, R4 ;  /* 0x0000000411067825 */ /* 0x000fc600078e0204 */
[----:B------:R-:W3:Y:S04]  /*0600*/  LDG.E R20, desc[UR4][R4.64] ;  /* 0x0000000404147981 */ /* 0x000ee8000c1e1900 */
[----:B------:R-:W3:Y:S04]  /*0610*/  LDG.E R23, desc[UR4][R2.64+0x8] ;  /* 0x0000080402177981 */ /* 0x000ee8000c1e1900 */
[----:B------:R-:W5:Y:S04]  /*0620*/  LDG.E R25, desc[UR4][R2.64+0xc] ;  /* 0x00000c0402197981 */ /* 0x000f68000c1e1900 */
[----:B------:R-:W5:Y:S01]  /*0630*/  LDG.E R6, desc[UR4][R6.64] ;  /* 0x0000000406067981 */ /* 0x000f62000c1e1900 */
[----:B------:R-:W-:Y:S01]  /*0640*/  IADD3 R18, PT, PT, R18, 0x4, RZ ;  /* 0x0000000412127810 */ /* 0x000fe20007ffe0ff */
[----:B----4-:R-:W-:-:S04]  /*0650*/  IMAD R8, R15, R10, R8 ;  /* 0x0000000a0f087224 */ /* 0x010fc800078e0208 */
[----:B--2---:R-:W-:-:S04]  /*0660*/  IMAD R8, R21, R12, R8 ;  /* 0x0000000c15087224 */ /* 0x004fc800078e0208 */
[----:B---3--:R-:W-:-:S04]  /*0670*/  IMAD R8, R23, R20, R8 ;  /* 0x0000001417087224 */ /* 0x008fc800078e0208 */
[----:B-----5:R-:W-:-:S07]  /*0680*/  IMAD R8, R25, R6, R8 ;  /* 0x0000000619087224 */ /* 0x020fce00078e0208 */
.L_x_4:
[----:B------:R-:W-:Y:S05]  /*0690*/  @!P0 BRA `(.L_x_3) ;  /* 0x00000000007c8947 */ /* 0x000fea0003800000 */
[----:B------:R-:W-:Y:S02]  /*06a0*/  ISETP.NE.AND P1, PT, R9, 0x1, PT ;  /* 0x000000010900780c */ /* 0x000fe40003f25270 */
[----:B------:R-:W-:-:S04]  /*06b0*/  LOP3.LUT R2, R17, 0x1, RZ, 0xc0, !PT ;  /* 0x0000000111027812 */ /* 0x000fc800078ec0ff */
[----:B------:R-:W-:-:S07]  /*06c0*/  ISETP.NE.U32.AND P0, PT, R2, 0x1, PT ;  /* 0x000000010200780c */ /* 0x000fce0003f05070 */
[----:B------:R-:W1:Y:S01]  /*06d0*/  @P1 LDC.64 R12, c[0x0][0x388] ;  /* 0x0000e200ff0c1b82 */ /* 0x000e620000000a00 */
[CC--:B------:R-:W-:Y:S02]  /*06e0*/  @P1 IADD3 R9, PT, PT, R19.reuse, R18.reuse, RZ ;  /* 0x0000001213091210 */ /* 0x0c0fe40007ffe0ff */
[----:B------:R-:W-:-:S04]  /*06f0*/  @P1 IADD3 R14, P2, PT, R19, R18, RZ ;  /* 0x00000012130e1210 */ /* 0x000fc80007f5e0ff */
[----:B------:R-:W-:Y:S01]  /*0700*/  @P1 IADD3.X R15, PT, PT, RZ, RZ, RZ, P2, !PT ;  /* 0x000000ffff0f1210 */ /* 0x000fe200017fe4ff */
[----:B------:R-:W2:Y:S08]  /*0710*/  @P1 LDC.64 R10, c[0x0][0x390] ;  /* 0x0000e400ff0a1b82 */ /* 0x000eb00000000a00 */
[----:B------:R-:W3:Y:S08]  /*0720*/  @P1 LDC.64 R6, c[0x0][0x388] ;  /* 0x0000e200ff061b82 */ /* 0x000ef00000000a00 */
[----:B------:R-:W4:Y:S01]  /*0730*/  @!P0 LDC.64 R4, c[0x0][0x388] ;  /* 0x0000e200ff048b82 */ /* 0x000f220000000a00 */
[----:B-1----:R-:W-:-:S04]  /*0740*/  @P1 IMAD.WIDE.U32 R12, R9, 0x4, R12 ;  /* 0x00000004090c1825 */ /* 0x002fc800078e000c */
[CC--:B------:R-:W-:Y:S01]  /*0750*/  @P1 IMAD R9, R18.reuse, R17.reuse, R0 ;  /* 0x0000001112091224 */ /* 0x0c0fe200078e0200 */
[----:B------:R-:W-:Y:S01]  /*0760*/  @P1 IADD3 R18, PT, PT, R18, 0x2, RZ ;  /* 0x0000000212121810 */ /* 0x000fe20007ffe0ff */
[----:B0-----:R-:W5:Y:S01]  /*0770*/  @P1 LDG.E R13, desc[UR4][R12.64] ;  /* 0x000000040c0d1981 */ /* 0x001f62000c1e1900 */
[----:B------:R-:W0:Y:S01]  /*0780*/  @!P0 LDC.64 R2, c[0x0][0x390] ;  /* 0x0000e400ff028b82 */ /* 0x000e220000000a00 */
[----:B--2---:R-:W-:Y:S01]  /*0790*/  @P1 IMAD.WIDE R10, R9, 0x4, R10 ;  /* 0x00000004090a1825 */ /* 0x004fe200078e020a */
[----:B------:R-:W-:Y:S02]  /*07a0*/  @!P0 IADD3 R19, PT, PT, R19, R18, RZ ;  /* 0x0000001213138210 */ /* 0x000fe40007ffe0ff */
[----:B---3--:R-:W-:Y:S01]  /*07b0*/  @P1 LEA R6, P2, R14, R6, 0x2 ;  /* 0x000000060e061211 */ /* 0x008fe200078410ff */
[----:B------:R-:W-:Y:S02]  /*07c0*/  @!P0 IMAD R9, R18, R17, R0 ;  /* 0x0000001112098224 */ /* 0x000fe400078e0200 */
[----:B------:R-:W5:Y:S01]  /*07d0*/  @P1 LDG.E R18, desc[UR4][R10.64] ;  /* 0x000000040a121981 */ /* 0x000f62000c1e1900 */
[----:B------:R-:W-:Y:S01]  /*07e0*/  @P1 LEA.HI.X R7, R14, R7, R15, 0x2, P2 ;  /* 0x000000070e071211 */ /* 0x000fe200010f140f */
[----:B------:R-:W-:-:S04]  /*07f0*/  @P1 IMAD.WIDE R14, R17, 0x4, R10 ;  /* 0x00000004110e1825 */ /* 0x000fc800078e020a */
[----:B----4-:R-:W-:Y:S01]  /*0800*/  @!P0 IMAD.WIDE.U32 R4, R19, 0x4, R4 ;  /* 0x0000000413048825 */ /* 0x010fe200078e0004 */
[----:B------:R-:W2:Y:S04]  /*0810*/  @P1 LDG.E R6, desc[UR4][R6.64+0x4] ;  /* 0x0000040406061981 */ /* 0x000ea8000c1e1900 */
[----:B------:R-:W2:Y:S01]  /*0820*/  @P1 LDG.E R14, desc[UR4][R14.64] ;  /* 0x000000040e0e1981 */ /* 0x000ea2000c1e1900 */
[----:B0-----:R-:W-:-:S03]  /*0830*/  @!P0 IMAD.WIDE R2, R9, 0x4, R2 ;  /* 0x0000000409028825 */ /* 0x001fc600078e0202 */
[----:B------:R-:W3:Y:S04]  /*0840*/  @!P0 LDG.E R5, desc[UR4][R4.64] ;  /* 0x0000000404058981 */ /* 0x000ee8000c1e1900 */
[----:B------:R-:W3:Y:S01]  /*0850*/  @!P0 LDG.E R2, desc[UR4][R2.64] ;  /* 0x0000000402028981 */ /* 0x000ee2000c1e1900 */
[----:B-----5:R-:W-:-:S04]  /*0860*/  @P1 IMAD R13, R13, R18, R8 ;  /* 0x000000120d0d1224 */ /* 0x020fc800078e0208 */
[----:B--2---:R-:W-:-:S04]  /*0870*/  @P1 IMAD R8, R6, R14, R13 ;  /* 0x0000000e06081224 */ /* 0x004fc800078e020d */
[----:B---3--:R-:W-:-:S07]  /*0880*/  @!P0 IMAD R8, R5, R2, R8 ;  /* 0x0000000205088224 */ /* 0x008fce00078e0208 */
.L_x_3:
[----:B------:R-:W1:Y:S01]  /*0890*/  LDC.64 R2, c[0x0][0x380] ;  /* 0x0000e000ff027b82 */ /* 0x000e620000000a00 */
[----:B------:R-:W-:-:S04]  /*08a0*/  IMAD R17, R16, R17, R0 ;  /* 0x0000001110117224 */ /* 0x000fc800078e0200 */
[----:B-1----:R-:W-:-:S05]  /*08b0*/  IMAD.WIDE R2, R17, 0x4, R2 ;  /* 0x0000000411027825 */ /* 0x002fca00078e0202 */
[----:B0-----:R-:W-:Y:S01]  /*08c0*/  STG.E desc[UR4][R2.64], R8 ;  /* 0x0000000802007986 */ /* 0x001fe2000c101904 */
[----:B------:R-:W-:Y:S05]  /*08d0*/  EXIT ;  /* 0x000000000000794d */ /* 0x000fea0003800000 */
.L_x_5:
        /* <DEDUP_REMOVED lines=10> */
.L_x_7:


//--------------------- .nv.shared.reserved.0     --------------------------
	.section	.nv.shared.reserved.0,"aw",@nobits
	.weak		__nv_reservedSMEM_offset_0_alias
	.size		__nv_reservedSMEM_offset_0_alias, 0, 64
	.other		__nv_reservedSMEM_offset_0_alias,@"STO_CUDA_RESERVED_SHARED STV_DEFAULT"
__nv_reservedSMEM_offset_0_alias:
	.zero		0
	.zero		64


//--------------------- .nv.constant0._Z13sumarMatricesPiS_S_i --------------------------
	.section	.nv.constant0._Z13sumarMatricesPiS_S_i,"a",@progbits
	.sectionflags	@""
	.align	4
.nv.constant0._Z13sumarMatricesPiS_S_i:
	.zero		924


//--------------------- .nv.constant0._Z19multiplicarMatricesPiS_S_i --------------------------
	.section	.nv.constant0._Z19multiplicarMatricesPiS_S_i,"a",@progbits
	.sectionflags	@""
	.align	4
.nv.constant0._Z19multiplicarMatricesPiS_S_i:
	.zero		924


//--------------------- SYMBOLS --------------------------

	.type		.nv.reservedSmem.offset0,@object
	.size		.nv.reservedSmem.offset0,0x4
